	.headerflags	@"EF_CUDA_TEXMODE_UNIFIED EF_CUDA_64BIT_ADDRESS EF_CUDA_ACCELERATORS EF_CUDA_SM90 EF_CUDA_VIRTUAL_SM(EF_CUDA_SM90)"
	.elftype	@"ET_EXEC"


//--------------------- .nv.info                  --------------------------
	.section	.nv.info,"",@"SHT_CUDA_INFO"
	.align	4


	//----- nvinfo : EIATTR_REGCOUNT
	.align		4
        /*0000*/ 	.byte	0x04, 0x2f
        /*0002*/ 	.short	(.L_1 - .L_0)
	.align		4
.L_0:
        /*0004*/ 	.word	index@(triton_poi_fused__unsafe_index_add_mul_sub_98)
        /*0008*/ 	.word	0x00000022


	//----- nvinfo : EIATTR_MIN_STACK_SIZE
	.align		4
.L_1:
        /*000c*/ 	.byte	0x04, 0x12
        /*000e*/ 	.short	(.L_3 - .L_2)
	.align		4
.L_2:
        /*0010*/ 	.word	index@(triton_poi_fused__unsafe_index_add_mul_sub_98)
        /*0014*/ 	.word	0x00000000


	//----- nvinfo : EIATTR_FRAME_SIZE
	.align		4
.L_3:
        /*0018*/ 	.byte	0x04, 0x11
        /*001a*/ 	.short	(.L_5 - .L_4)
	.align		4
.L_4:
        /*001c*/ 	.word	index@(triton_poi_fused__unsafe_index_add_mul_sub_98)
        /*0020*/ 	.word	0x00000000


	//----- nvinfo : EIATTR_MIN_STACK_SIZE
	.align		4
.L_5:
        /*0024*/ 	.byte	0x04, 0x12
        /*0026*/ 	.short	(.L_7 - .L_6)
	.align		4
.L_6:
        /*0028*/ 	.word	index@(triton_poi_fused__unsafe_index_add_mul_sub_98)
        /*002c*/ 	.word	0x00000000
.L_7:


//--------------------- .nv.info.triton_poi_fused__unsafe_index_add_mul_sub_98 --------------------------
	.section	.nv.info.triton_poi_fused__unsafe_index_add_mul_sub_98,"",@"SHT_CUDA_INFO"
	.sectionflags	@""
	.align	4


	//----- nvinfo : EIATTR_CUDA_API_VERSION
	.align		4
        /*0000*/ 	.byte	0x04, 0x37
        /*0002*/ 	.short	(.L_9 - .L_8)
.L_8:
        /*0004*/ 	.word	0x0000007c


	//----- nvinfo : EIATTR_KPARAM_INFO
	.align		4
.L_9:
        /*0008*/ 	.byte	0x04, 0x17
        /*000a*/ 	.short	(.L_11 - .L_10)
.L_10:
        /*000c*/ 	.word	0x00000000
        /*0010*/ 	.short	0x0006
        /*0012*/ 	.short	0x0030
        /*0014*/ 	.byte	0x00, 0xf0, 0x11, 0x00


	//----- nvinfo : EIATTR_KPARAM_INFO
	.align		4
.L_11:
        /*0018*/ 	.byte	0x04, 0x17
        /*001a*/ 	.short	(.L_13 - .L_12)
.L_12:
        /*001c*/ 	.word	0x00000000
        /*0020*/ 	.short	0x0005
        /*0022*/ 	.short	0x0028
        /*0024*/ 	.byte	0x00, 0xf4, 0x21, 0x00


	//----- nvinfo : EIATTR_KPARAM_INFO
	.align		4
.L_13:
        /*0028*/ 	.byte	0x04, 0x17
        /*002a*/ 	.short	(.L_15 - .L_14)
.L_14:
        /*002c*/ 	.word	0x00000000
        /*0030*/ 	.short	0x0004
        /*0032*/ 	.short	0x0020
        /*0034*/ 	.byte	0x00, 0xf4, 0x21, 0x00


	//----- nvinfo : EIATTR_KPARAM_INFO
	.align		4
.L_15:
        /*0038*/ 	.byte	0x04, 0x17
        /*003a*/ 	.short	(.L_17 - .L_16)
.L_16:
        /*003c*/ 	.word	0x00000000
        /*0040*/ 	.short	0x0003
        /*0042*/ 	.short	0x0018
        /*0044*/ 	.byte	0x00, 0xf4, 0x21, 0x00


	//----- nvinfo : EIATTR_KPARAM_INFO
	.align		4
.L_17:
        /*0048*/ 	.byte	0x04, 0x17
        /*004a*/ 	.short	(.L_19 - .L_18)
.L_18:
        /*004c*/ 	.word	0x00000000
        /*0050*/ 	.short	0x0002
        /*0052*/ 	.short	0x0010
        /*0054*/ 	.byte	0x00, 0xf4, 0x21, 0x00


	//----- nvinfo : EIATTR_KPARAM_INFO
	.align		4
.L_19:
        /*0058*/ 	.byte	0x04, 0x17
        /*005a*/ 	.short	(.L_21 - .L_20)
.L_20:
        /*005c*/ 	.word	0x00000000
        /*0060*/ 	.short	0x0001
        /*0062*/ 	.short	0x0008
        /*0064*/ 	.byte	0x00, 0xf4, 0x21, 0x00


	//----- nvinfo : EIATTR_KPARAM_INFO
	.align		4
.L_21:
        /*0068*/ 	.byte	0x04, 0x17
        /*006a*/ 	.short	(.L_23 - .L_22)
.L_22:
        /*006c*/ 	.word	0x00000000
        /*0070*/ 	.short	0x0000
        /*0072*/ 	.short	0x0000
        /*0074*/ 	.byte	0x00, 0xf4, 0x21, 0x00


	//----- nvinfo : EIATTR_SPARSE_MMA_MASK
	.align		4
.L_23:
        /*0078*/ 	.byte	0x03, 0x50
        /*007a*/ 	.short	0x0000


	//----- nvinfo : EIATTR_MAXREG_COUNT
	.align		4
        /*007c*/ 	.byte	0x03, 0x1b
        /*007e*/ 	.short	0x00ff


	//----- nvinfo : EIATTR_EXIT_INSTR_OFFSETS
	.align		4
        /*0080*/ 	.byte	0x04, 0x1c
        /*0082*/ 	.short	(.L_25 - .L_24)


	//   ....[0]....
.L_24:
        /*0084*/ 	.word	0x00000b40


	//----- nvinfo : EIATTR_REQNTID
	.align		4
.L_25:
        /*0088*/ 	.byte	0x04, 0x10
        /*008a*/ 	.short	(.L_27 - .L_26)
.L_26:
        /*008c*/ 	.word	0x00000080
        /*0090*/ 	.word	0x00000001
        /*0094*/ 	.word	0x00000001


	//----- nvinfo : EIATTR_CBANK_PARAM_SIZE
	.align		4
.L_27:
        /*0098*/ 	.byte	0x03, 0x19
        /*009a*/ 	.short	0x0034


	//----- nvinfo : EIATTR_PARAM_CBANK
	.align		4
        /*009c*/ 	.byte	0x04, 0x0a
        /*009e*/ 	.short	(.L_29 - .L_28)
	.align		4
.L_28:
        /*00a0*/ 	.word	index@(.nv.constant0.triton_poi_fused__unsafe_index_add_mul_sub_98)
        /*00a4*/ 	.short	0x0210
        /*00a6*/ 	.short	0x0034


	//----- nvinfo : EIATTR_SW_WAR
	.align		4
.L_29:
        /*00a8*/ 	.byte	0x04, 0x36
        /*00aa*/ 	.short	(.L_31 - .L_30)
.L_30:
        /*00ac*/ 	.word	0x00000008
.L_31:


//--------------------- .nv.callgraph             --------------------------
	.section	.nv.callgraph,"",@"SHT_CUDA_CALLGRAPH"
	.align	4
	.sectionentsize	8
	.align		4
        /*0000*/ 	.word	0x00000000
	.align		4
        /*0004*/ 	.word	0xffffffff
	.align		4
        /*0008*/ 	.word	0x00000000
	.align		4
        /*000c*/ 	.word	0xfffffffe
	.align		4
        /*0010*/ 	.word	0x00000000
	.align		4
        /*0014*/ 	.word	0xfffffffd
	.align		4
        /*0018*/ 	.word	0x00000000
	.align		4
        /*001c*/ 	.word	0xfffffffc


//--------------------- .text.triton_poi_fused__unsafe_index_add_mul_sub_98 --------------------------
	.section	.text.triton_poi_fused__unsafe_index_add_mul_sub_98,"ax",@progbits
	.align	128
        .global         triton_poi_fused__unsafe_index_add_mul_sub_98
        .type           triton_poi_fused__unsafe_index_add_mul_sub_98,@function
        .size           triton_poi_fused__unsafe_index_add_mul_sub_98,(.L_x_1 - triton_poi_fused__unsafe_index_add_mul_sub_98)
        .other          triton_poi_fused__unsafe_index_add_mul_sub_98,@"STO_CUDA_ENTRY STV_DEFAULT"
triton_poi_fused__unsafe_index_add_mul_sub_98:
.text.triton_poi_fused__unsafe_index_add_mul_sub_98:
[----:B------:R-:W-:Y:S01]  /*0000*/  LDC R1, c[0x0][0x28] ;  /* 0x00000a00ff017b82 */ /* 0x000fe20000000800 */
[----:B------:R-:W1:Y:S07]  /*0010*/  S2R R0, SR_TID.X ;  /* 0x0000000000007919 */ /* 0x000e6e0000002100 */
[----:B------:R-:W2:Y:S01]  /*0020*/  LDC.64 R4, c[0x0][0x210] ;  /* 0x00008400ff047b82 */ /* 0x000ea20000000a00 */
[----:B------:R-:W-:Y:S01]  /*0030*/  ULDC.64 UR4, c[0x0][0x208] ;  /* 0x0000820000047ab9 */ /* 0x000fe20000000a00 */
[----:B------:R-:W-:Y:S01]  /*0040*/  ULDC.64 UR6, c[0x0][0x220] ;  /* 0x0000880000067ab9 */ /* 0x000fe20000000a00 */
[----:B------:R-:W3:Y:S05]  /*0050*/  S2R R3, SR_CTAID.X ;  /* 0x0000000000037919 */ /* 0x000eea0000002500 */
[----:B------:R-:W4:Y:S01]  /*0060*/  LDC.64 R26, c[0x0][0x218] ;  /* 0x00008600ff1a7b82 */ /* 0x000f220000000a00 */
[----:B-1----:R-:W-:Y:S01]  /*0070*/  IMAD.SHL.U32 R0, R0, 0x4, RZ ;  /* 0x0000000400007824 */ /* 0x002fe200078e00ff */
[----:B---3--:R-:W-:-:S04]  /*0080*/  SHF.R.S32.HI R18, RZ, 0x15, R3 ;  /* 0x00000015ff127819 */ /* 0x008fc80000011403 */
[----:B------:R-:W-:Y:S02]  /*0090*/  LOP3.LUT R0, R0, 0x1fc, RZ, 0xc0, !PT ;  /* 0x000001fc00007812 */ /* 0x000fe400078ec0ff */
[----:B------:R-:W-:-:S03]  /*00a0*/  SGXT R18, R18, 0x1 ;  /* 0x000000011212781a */ /* 0x000fc60000000200 */
[----:B------:R-:W-:-:S04]  /*00b0*/  IMAD R3, R3, 0x400, R0 ;  /* 0x0000040003037824 */ /* 0x000fc800078e0200 */
[----:B------:R-:W-:Y:S01]  /*00c0*/  VIADD R17, R3, 0x200 ;  /* 0x0000020003117836 */ /* 0x000fe20000000000 */
[----:B------:R-:W-:-:S04]  /*00d0*/  SHF.R.S32.HI R0, RZ, 0x1f, R3 ;  /* 0x0000001fff007819 */ /* 0x000fc80000011403 */
[----:B------:R-:W-:Y:S02]  /*00e0*/  LEA.HI R6, R18, R17, RZ, 0x4 ;  /* 0x0000001112067211 */ /* 0x000fe400078f20ff */
[----:B------:R-:W-:Y:S02]  /*00f0*/  LEA.HI R0, R0, R3, RZ, 0x4 ;  /* 0x0000000300007211 */ /* 0x000fe400078f20ff */
[----:B------:R-:W-:Y:S02]  /*0100*/  SHF.R.S32.HI R6, RZ, 0x4, R6 ;  /* 0x00000004ff067819 */ /* 0x000fe40000011406 */
[----:B------:R-:W-:Y:S02]  /*0110*/  SHF.R.S32.HI R2, RZ, 0x4, R0 ;  /* 0x00000004ff027819 */ /* 0x000fe40000011400 */
[----:B------:R-:W-:Y:S02]  /*0120*/  LEA.HI R8, R6, R6, RZ, 0x4 ;  /* 0x0000000606087211 */ /* 0x000fe400078f20ff */
[----:B------:R-:W-:-:S02]  /*0130*/  LEA.HI R7, R2, R2, RZ, 0x4 ;  /* 0x0000000202077211 */ /* 0x000fc400078f20ff */
[----:B------:R-:W-:Y:S02]  /*0140*/  LOP3.LUT R9, R8, 0xfffffff0, RZ, 0xc0, !PT ;  /* 0xfffffff008097812 */ /* 0x000fe400078ec0ff */
[----:B------:R-:W-:Y:S02]  /*0150*/  LOP3.LUT R7, R7, 0xfffffff0, RZ, 0xc0, !PT ;  /* 0xfffffff007077812 */ /* 0x000fe400078ec0ff */
[----:B------:R-:W-:Y:S01]  /*0160*/  LOP3.LUT R16, R0, 0xfffffff0, RZ, 0xc0, !PT ;  /* 0xfffffff000107812 */ /* 0x000fe200078ec0ff */
[----:B------:R-:W-:Y:S02]  /*0170*/  IMAD.IADD R9, R6, 0x1, -R9 ;  /* 0x0000000106097824 */ /* 0x000fe400078e0a09 */
[----:B------:R-:W-:Y:S02]  /*0180*/  IMAD.IADD R7, R2, 0x1, -R7 ;  /* 0x0000000102077824 */ /* 0x000fe400078e0a07 */
[--C-:B--2---:R-:W-:Y:S02]  /*0190*/  IMAD.WIDE R10, R9, 0x8, R4.reuse ;  /* 0x00000008090a7825 */ /* 0x104fe400078e0204 */
[----:B------:R-:W1:Y:S02]  /*01a0*/  LDC.64 R8, c[0x0][0x228] ;  /* 0x00008a00ff087b82 */ /* 0x000e640000000a00 */
[----:B------:R-:W-:-:S02]  /*01b0*/  IMAD.WIDE R20, R7, 0x8, R4 ;  /* 0x0000000807147825 */ /* 0x000fc400078e0204 */
[----:B------:R-:W2:Y:S02]  /*01c0*/  LDG.E.EL.64 R10, desc[UR4][R10.64] ;  /* 0x000000040a0a7981 */ /* 0x000ea4000c2e1b00 */
[----:B------:R-:W-:Y:S02]  /*01d0*/  IMAD.IADD R16, R3, 0x1, -R16 ;  /* 0x0000000103107824 */ /* 0x000fe400078e0a10 */
[----:B------:R-:W3:Y:S02]  /*01e0*/  LDG.E.EL.64 R20, desc[UR4][R20.64] ;  /* 0x0000000414147981 */ /* 0x000ee4000c2e1b00 */
[----:B----4-:R-:W-:-:S06]  /*01f0*/  IMAD.WIDE R12, R16, 0x8, R26 ;  /* 0x00000008100c7825 */ /* 0x010fcc00078e021a */
[----:B------:R-:W4:Y:S01]  /*0200*/  LDG.E.EL.128 R12, desc[UR4][R12.64] ;  /* 0x000000040c0c7981 */ /* 0x000f22000c2e1d00 */
[----:B-1----:R-:W-:-:S06]  /*0210*/  IMAD.WIDE R4, R16, 0x8, R8 ;  /* 0x0000000810047825 */ /* 0x002fcc00078e0208 */
[----:B------:R-:W5:Y:S01]  /*0220*/  LDG.E.EL.128 R4, desc[UR4][R4.64] ;  /* 0x0000000404047981 */ /* 0x000f62000c2e1d00 */
[----:B------:R-:W-:-:S05]  /*0230*/  VIADD R25, R3, 0x2 ;  /* 0x0000000203197836 */ /* 0x000fca0000000000 */
[----:B------:R-:W-:-:S04]  /*0240*/  LEA.HI R0, R18, R25, RZ, 0x4 ;  /* 0x0000001912007211 */ /* 0x000fc800078f20ff */
[----:B------:R-:W-:-:S05]  /*0250*/  LOP3.LUT R0, R0, 0xfffffff0, RZ, 0xc0, !PT ;  /* 0xfffffff000007812 */ /* 0x000fca00078ec0ff */
[----:B------:R-:W-:Y:S01]  /*0260*/  IMAD.IADD R25, R25, 0x1, -R0 ;  /* 0x0000000119197824 */ /* 0x000fe200078e0a00 */
[----:B------:R-:W-:-:S04]  /*0270*/  LEA.HI R17, R18, R17, RZ, 0x8 ;  /* 0x0000001112117211 */ /* 0x000fc800078f40ff */
[----:B------:R-:W-:Y:S02]  /*0280*/  SHF.R.S32.HI R17, RZ, 0x8, R17 ;  /* 0x00000008ff117819 */ /* 0x000fe40000011411 */
[----:B--2---:R-:W-:-:S04]  /*0290*/  SHF.R.U32.HI R23, RZ, 0x1c, R11 ;  /* 0x0000001cff177819 */ /* 0x004fc8000001160b */
[----:B------:R-:W-:Y:S02]  /*02a0*/  LOP3.LUT R23, R23, 0x8, RZ, 0xc0, !PT ;  /* 0x0000000817177812 */ /* 0x000fe400078ec0ff */
[----:B---3--:R-:W-:Y:S02]  /*02b0*/  SHF.R.U32.HI R19, RZ, 0x1c, R21 ;  /* 0x0000001cff137819 */ /* 0x008fe40000011615 */
[----:B------:R-:W-:Y:S02]  /*02c0*/  IADD3 R2, P1, R10, R23, RZ ;  /* 0x000000170a027210 */ /* 0x000fe40007f3e0ff */
[----:B------:R-:W-:-:S03]  /*02d0*/  LOP3.LUT R19, R19, 0x8, RZ, 0xc0, !PT ;  /* 0x0000000813137812 */ /* 0x000fc600078ec0ff */
[----:B------:R-:W-:Y:S01]  /*02e0*/  IMAD.X R11, RZ, RZ, R11, P1 ;  /* 0x000000ffff0b7224 */ /* 0x000fe200008e060b */
[----:B------:R-:W-:Y:S02]  /*02f0*/  IADD3 R19, P0, R20, R19, RZ ;  /* 0x0000001314137210 */ /* 0x000fe40007f1e0ff */
[----:B----4-:R-:W-:Y:S02]  /*0300*/  SHF.R.U32.HI R28, RZ, 0x1a, R13 ;  /* 0x0000001aff1c7819 */ /* 0x010fe4000001160d */
[----:B------:R-:W-:Y:S01]  /*0310*/  SHF.L.U64.HI R0, R2, 0x5, R11 ;  /* 0x0000000502007819 */ /* 0x000fe2000001020b */
[----:B------:R-:W-:Y:S01]  /*0320*/  IMAD.X R20, RZ, RZ, R21, P0 ;  /* 0x000000ffff147224 */ /* 0x000fe200000e0615 */
[----:B------:R-:W-:Y:S01]  /*0330*/  LEA R29, P0, R12, UR6, 0x2 ;  /* 0x000000060c1d7c11 */ /* 0x000fe2000f8010ff */
[----:B------:R-:W-:Y:S01]  /*0340*/  IMAD.SHL.U32 R2, R2, 0x20, RZ ;  /* 0x0000002002027824 */ /* 0x000fe200078e00ff */
[----:B------:R-:W-:Y:S02]  /*0350*/  LOP3.LUT R28, R28, 0x20, RZ, 0xc0, !PT ;  /* 0x000000201c1c7812 */ /* 0x000fe400078ec0ff */
[----:B------:R-:W-:-:S02]  /*0360*/  LEA.HI.X R13, R12, UR7, R13, 0x2, P0 ;  /* 0x000000070c0d7c11 */ /* 0x000fc400080f140d */
[----:B------:R-:W-:Y:S01]  /*0370*/  IADD3 R22, P2, P3, R2, R29, R28 ;  /* 0x0000001d02167210 */ /* 0x000fe20007b5e01c */
[C---:B------:R-:W-:Y:S01]  /*0380*/  IMAD.SHL.U32 R10, R19.reuse, 0x20, RZ ;  /* 0x00000020130a7824 */ /* 0x040fe200078e00ff */
[----:B------:R-:W-:Y:S02]  /*0390*/  SHF.L.U64.HI R11, R19, 0x5, R20 ;  /* 0x00000005130b7819 */ /* 0x000fe40000010214 */
[----:B------:R-:W-:Y:S02]  /*03a0*/  IADD3.X R23, R0, R13, RZ, P2, P3 ;  /* 0x0000000d00177210 */ /* 0x000fe400017e64ff */
[----:B------:R-:W-:Y:S02]  /*03b0*/  SHF.R.U32.HI R19, RZ, 0x1a, R15 ;  /* 0x0000001aff137819 */ /* 0x000fe4000001160f */
[----:B------:R-:W-:Y:S01]  /*03c0*/  LEA R12, P2, R14, UR6, 0x2 ;  /* 0x000000060e0c7c11 */ /* 0x000fe2000f8410ff */
[----:B------:R-:W-:Y:S01]  /*03d0*/  IMAD.SHL.U32 R20, R17, 0x40, RZ ;  /* 0x0000004011147824 */ /* 0x000fe200078e00ff */
[----:B------:R-:W-:-:S02]  /*03e0*/  IADD3 R28, P0, P1, R10, R29, R28 ;  /* 0x0000001d0a1c7210 */ /* 0x000fc4000791e01c */
[----:B------:R-:W-:Y:S02]  /*03f0*/  LEA.HI R17, R18, R3, RZ, 0x8 ;  /* 0x0000000312117211 */ /* 0x000fe400078f40ff */
[----:B------:R-:W-:Y:S02]  /*0400*/  LOP3.LUT R19, R19, 0x20, RZ, 0xc0, !PT ;  /* 0x0000002013137812 */ /* 0x000fe400078ec0ff */
[----:B------:R-:W-:Y:S02]  /*0410*/  LEA.HI.X R14, R14, UR7, R15, 0x2, P2 ;  /* 0x000000070e0e7c11 */ /* 0x000fe400090f140f */
[----:B-----5:R-:W-:Y:S02]  /*0420*/  SHF.R.U32.HI R15, RZ, 0x1a, R5 ;  /* 0x0000001aff0f7819 */ /* 0x020fe40000011605 */
[----:B------:R-:W-:Y:S02]  /*0430*/  IADD3 R18, P5, P4, R10, R12, R19 ;  /* 0x0000000c0a127210 */ /* 0x000fe40007cbe013 */
[----:B------:R-:W-:-:S02]  /*0440*/  SHF.R.S32.HI R17, RZ, 0x8, R17 ;  /* 0x00000008ff117819 */ /* 0x000fc40000011411 */
[----:B------:R-:W-:Y:S02]  /*0450*/  IADD3.X R29, R11, R13, RZ, P0, P1 ;  /* 0x0000000d0b1d7210 */ /* 0x000fe400007e24ff */
[----:B------:R-:W-:Y:S02]  /*0460*/  LOP3.LUT R13, R15, 0x20, RZ, 0xc0, !PT ;  /* 0x000000200f0d7812 */ /* 0x000fe400078ec0ff */
[----:B------:R-:W-:Y:S02]  /*0470*/  LEA R15, P0, R4, UR6, 0x2 ;  /* 0x00000006040f7c11 */ /* 0x000fe4000f8010ff */
[----:B------:R-:W-:Y:S01]  /*0480*/  IADD3 R12, P3, P2, R2, R12, R19 ;  /* 0x0000000c020c7210 */ /* 0x000fe20007a7e013 */
[----:B------:R-:W-:Y:S01]  /*0490*/  IMAD.SHL.U32 R21, R17, 0x40, RZ ;  /* 0x0000004011157824 */ /* 0x000fe200078e00ff */
[----:B------:R-:W-:Y:S02]  /*04a0*/  IADD3.X R19, R11, R14, RZ, P5, P4 ;  /* 0x0000000e0b137210 */ /* 0x000fe40002fe84ff */
[----:B------:R-:W-:-:S02]  /*04b0*/  LEA.HI.X R5, R4, UR7, R5, 0x2, P0 ;  /* 0x0000000704057c11 */ /* 0x000fc400080f1405 */
[----:B------:R-:W-:Y:S01]  /*04c0*/  IADD3 R30, P0, P1, R10, R15, R13 ;  /* 0x0000000f0a1e7210 */ /* 0x000fe2000791e00d */
[----:B------:R-:W-:-:S03]  /*04d0*/  IMAD.WIDE R18, R21, 0x4, R18 ;  /* 0x0000000415127825 */ /* 0x000fc600078e0212 */
[----:B------:R-:W-:Y:S02]  /*04e0*/  IADD3.X R31, R11, R5, RZ, P0, P1 ;  /* 0x000000050b1f7210 */ /* 0x000fe400007e24ff */
[----:B------:R-:W-:Y:S01]  /*04f0*/  IADD3 R4, P0, P1, R2, R15, R13 ;  /* 0x0000000f02047210 */ /* 0x000fe2000791e00d */
[----:B------:R1:W2:Y:S01]  /*0500*/  LDG.E.EL R24, desc[UR4][R18.64] ;  /* 0x0000000412187981 */ /* 0x0002a2000c2e1900 */
[----:B------:R-:W-:Y:S01]  /*0510*/  IADD3.X R13, R0, R14, RZ, P3, P2 ;  /* 0x0000000e000d7210 */ /* 0x000fe20001fe44ff */
[----:B------:R-:W-:Y:S01]  /*0520*/  IMAD.WIDE R22, R20, 0x4, R22 ;  /* 0x0000000414167825 */ /* 0x000fe200078e0216 */
[----:B------:R-:W-:-:S03]  /*0530*/  IADD3.X R5, R0, R5, RZ, P0, P1 ;  /* 0x0000000500057210 */ /* 0x000fc600007e24ff */
[C---:B------:R-:W-:Y:S02]  /*0540*/  IMAD.WIDE R12, R20.reuse, 0x4, R12 ;  /* 0x00000004140c7825 */ /* 0x040fe400078e020c */
[----:B------:R-:W3:Y:S01]  /*0550*/  LDG.E.EL R22, desc[UR4][R22.64] ;  /* 0x0000000416167981 */ /* 0x000ee2000c2e1900 */
[----:B-1----:R-:W1:Y:S01]  /*0560*/  LDC.64 R18, c[0x0][0x230] ;  /* 0x00008c00ff127b82 */ /* 0x002e620000000a00 */
[----:B------:R-:W-:-:S04]  /*0570*/  IMAD.WIDE R14, R20, 0x4, R4 ;  /* 0x00000004140e7825 */ /* 0x000fc800078e0204 */
[C---:B------:R-:W-:Y:S01]  /*0580*/  IMAD.WIDE R4, R25.reuse, 0x8, R8 ;  /* 0x0000000819047825 */ /* 0x040fe200078e0208 */
[----:B------:R-:W-:Y:S01]  /*0590*/  SHF.R.U32.HI R8, RZ, 0x1a, R7 ;  /* 0x0000001aff087819 */ /* 0x000fe20000011607 */
[----:B------:R-:W3:Y:S04]  /*05a0*/  LDG.E.EL R9, desc[UR4][R14.64] ;  /* 0x000000040e097981 */ /* 0x000ee8000c2e1900 */
[----:B------:R4:W5:Y:S01]  /*05b0*/  LDG.E.EL R23, desc[UR4][R12.64] ;  /* 0x000000040c177981 */ /* 0x000962000c2e1900 */
[----:B------:R-:W-:Y:S01]  /*05c0*/  LOP3.LUT R8, R8, 0x20, RZ, 0xc0, !PT ;  /* 0x0000002008087812 */ /* 0x000fe200078ec0ff */
[----:B----4-:R-:W-:Y:S01]  /*05d0*/  IMAD.WIDE R12, R25, 0x8, R26 ;  /* 0x00000008190c7825 */ /* 0x010fe200078e021a */
[----:B------:R-:W-:-:S04]  /*05e0*/  LEA R25, P0, R6, UR6, 0x2 ;  /* 0x0000000606197c11 */ /* 0x000fc8000f8010ff */
[----:B------:R-:W-:Y:S02]  /*05f0*/  LEA.HI.X R7, R6, UR7, R7, 0x2, P0 ;  /* 0x0000000706077c11 */ /* 0x000fe400080f1407 */
[----:B------:R-:W-:Y:S01]  /*0600*/  IADD3 R14, P0, P1, R10, R25, R8 ;  /* 0x000000190a0e7210 */ /* 0x000fe2000791e008 */
[----:B------:R-:W-:-:S03]  /*0610*/  IMAD.WIDE R28, R21, 0x4, R28 ;  /* 0x00000004151c7825 */ /* 0x000fc600078e021c */
[----:B------:R-:W-:Y:S01]  /*0620*/  IADD3.X R15, R11, R7, RZ, P0, P1 ;  /* 0x000000070b0f7210 */ /* 0x000fe200007e24ff */
[----:B------:R-:W-:Y:S02]  /*0630*/  IMAD.WIDE R30, R21, 0x4, R30 ;  /* 0x00000004151e7825 */ /* 0x000fe400078e021e */
[----:B------:R-:W4:Y:S02]  /*0640*/  LDG.E.EL R28, desc[UR4][R28.64] ;  /* 0x000000041c1c7981 */ /* 0x000f24000c2e1900 */
[----:B-1----:R-:W-:-:S04]  /*0650*/  IMAD.WIDE R18, R16, 0x4, R18 ;  /* 0x0000000410127825 */ /* 0x002fc800078e0212 */
[----:B------:R-:W-:Y:S01]  /*0660*/  IMAD.WIDE R14, R21, 0x4, R14 ;  /* 0x00000004150e7825 */ /* 0x000fe200078e020e */
[----:B------:R-:W-:Y:S01]  /*0670*/  IADD3 R6, P0, P1, R2, R25, R8 ;  /* 0x0000001902067210 */ /* 0x000fe2000791e008 */
[----:B------:R-:W2:Y:S04]  /*0680*/  LDG.E.EL.128 R16, desc[UR4][R18.64] ;  /* 0x0000000412107981 */ /* 0x000ea8000c2e1d00 */
[----:B------:R-:W4:Y:S04]  /*0690*/  LDG.E.EL R29, desc[UR4][R30.64] ;  /* 0x000000041e1d7981 */ /* 0x000f28000c2e1900 */
[----:B------:R-:W2:Y:S01]  /*06a0*/  LDG.E.EL R25, desc[UR4][R14.64] ;  /* 0x000000040e197981 */ /* 0x000ea2000c2e1900 */
[----:B------:R-:W-:-:S03]  /*06b0*/  IADD3.X R7, R0, R7, RZ, P0, P1 ;  /* 0x0000000700077210 */ /* 0x000fc600007e24ff */
[----:B------:R-:W5:Y:S01]  /*06c0*/  LDG.E.EL.128 R12, desc[UR4][R12.64] ;  /* 0x000000040c0c7981 */ /* 0x000f62000c2e1d00 */
[----:B------:R-:W-:-:S05]  /*06d0*/  IMAD.WIDE R6, R20, 0x4, R6 ;  /* 0x0000000414067825 */ /* 0x000fca00078e0206 */
[----:B------:R-:W5:Y:S04]  /*06e0*/  LDG.E.EL R26, desc[UR4][R6.64] ;  /* 0x00000004061a7981 */ /* 0x000f68000c2e1900 */
[----:B------:R-:W5:Y:S01]  /*06f0*/  LDG.E.EL.128 R4, desc[UR4][R4.64] ;  /* 0x0000000404047981 */ /* 0x000f62000c2e1d00 */
[----:B---3--:R-:W-:Y:S01]  /*0700*/  FADD R9, -R22, R9 ;  /* 0x0000000916097221 */ /* 0x008fe20000000100 */
[----:B----4-:R-:W-:-:S04]  /*0710*/  FADD R29, -R28, R29 ;  /* 0x0000001d1c1d7221 */ /* 0x010fc80000000100 */
[C---:B--2---:R-:W-:Y:S01]  /*0720*/  FFMA R8, R16.reuse, R29, R28 ;  /* 0x0000001d10087223 */ /* 0x044fe2000000001c */
[----:B------:R-:W-:Y:S01]  /*0730*/  FFMA R16, R16, R9, R22 ;  /* 0x0000000910107223 */ /* 0x000fe20000000016 */
[--C-:B-----5:R-:W-:Y:S02]  /*0740*/  SHF.R.U32.HI R29, RZ, 0x1a, R13.reuse ;  /* 0x0000001aff1d7819 */ /* 0x120fe4000001160d */
[C---:B------:R-:W-:Y:S02]  /*0750*/  LEA R28, P0, R12.reuse, UR6, 0x2 ;  /* 0x000000060c1c7c11 */ /* 0x040fe4000f8010ff */
[----:B------:R-:W-:Y:S02]  /*0760*/  LOP3.LUT R29, R29, 0x20, RZ, 0xc0, !PT ;  /* 0x000000201d1d7812 */ /* 0x000fe400078ec0ff */
[----:B------:R-:W-:Y:S02]  /*0770*/  LEA.HI.X R9, R12, UR7, R13, 0x2, P0 ;  /* 0x000000070c097c11 */ /* 0x000fe400080f140d */
[----:B------:R-:W-:-:S02]  /*0780*/  IADD3 R12, P0, P1, R10, R28, R29 ;  /* 0x0000001c0a0c7210 */ /* 0x000fc4000791e01d */
[----:B------:R-:W-:Y:S02]  /*0790*/  IADD3 R28, P2, P3, R2, R28, R29 ;  /* 0x0000001c021c7210 */ /* 0x000fe40007b5e01d */
[-C--:B------:R-:W-:Y:S02]  /*07a0*/  IADD3.X R13, R11, R9.reuse, RZ, P0, P1 ;  /* 0x000000090b0d7210 */ /* 0x080fe400007e24ff */
[----:B------:R-:W-:Y:S01]  /*07b0*/  IADD3.X R29, R0, R9, RZ, P2, P3 ;  /* 0x00000009001d7210 */ /* 0x000fe200017e64ff */
[----:B------:R-:W-:Y:S01]  /*07c0*/  FADD R9, -R24, R25 ;  /* 0x0000001918097221 */ /* 0x000fe20000000100 */
[----:B------:R-:W-:Y:S01]  /*07d0*/  FADD R26, -R23, R26 ;  /* 0x0000001a171a7221 */ /* 0x000fe20000000100 */
[----:B------:R-:W-:Y:S02]  /*07e0*/  SHF.R.U32.HI R25, RZ, 0x1a, R15 ;  /* 0x0000001aff197819 */ /* 0x000fe4000001160f */
[C---:B------:R-:W-:Y:S01]  /*07f0*/  FFMA R9, R17.reuse, R9, R24 ;  /* 0x0000000911097223 */ /* 0x040fe20000000018 */
[----:B------:R-:W-:Y:S01]  /*0800*/  SHF.R.U32.HI R22, RZ, 0x1a, R5 ;  /* 0x0000001aff167819 */ /* 0x000fe20000011605 */
[----:B------:R-:W-:Y:S01]  /*0810*/  FFMA R17, R17, R26, R23 ;  /* 0x0000001a11117223 */ /* 0x000fe20000000017 */
[----:B------:R-:W-:-:S02]  /*0820*/  LEA R24, P1, R4, UR6, 0x2 ;  /* 0x0000000604187c11 */ /* 0x000fc4000f8210ff */
[----:B------:R-:W-:Y:S02]  /*0830*/  LEA R23, P0, R14, UR6, 0x2 ;  /* 0x000000060e177c11 */ /* 0x000fe4000f8010ff */
[----:B------:R-:W-:Y:S02]  /*0840*/  LOP3.LUT R25, R25, 0x20, RZ, 0xc0, !PT ;  /* 0x0000002019197812 */ /* 0x000fe400078ec0ff */
[----:B------:R-:W-:Y:S02]  /*0850*/  LOP3.LUT R22, R22, 0x20, RZ, 0xc0, !PT ;  /* 0x0000002016167812 */ /* 0x000fe400078ec0ff */
[----:B------:R-:W-:Y:S02]  /*0860*/  LEA.HI.X R27, R4, UR7, R5, 0x2, P1 ;  /* 0x00000007041b7c11 */ /* 0x000fe400088f1405 */
[----:B------:R-:W-:Y:S02]  /*0870*/  LEA.HI.X R26, R14, UR7, R15, 0x2, P0 ;  /* 0x000000070e1a7c11 */ /* 0x000fe400080f140f */
[----:B------:R-:W-:-:S02]  /*0880*/  IADD3 R4, P2, P3, R10, R23, R25 ;  /* 0x000000170a047210 */ /* 0x000fc40007b5e019 */
[----:B------:R-:W-:Y:S02]  /*0890*/  IADD3 R14, P4, P5, R10, R24, R22 ;  /* 0x000000180a0e7210 */ /* 0x000fe40007d9e016 */
[C---:B------:R-:W-:Y:S02]  /*08a0*/  IADD3.X R5, R11.reuse, R26, RZ, P2, P3 ;  /* 0x0000001a0b057210 */ /* 0x040fe400017e64ff */
[----:B------:R-:W-:Y:S01]  /*08b0*/  IADD3.X R15, R11, R27, RZ, P4, P5 ;  /* 0x0000001b0b0f7210 */ /* 0x000fe200027ea4ff */
[----:B------:R-:W-:Y:S01]  /*08c0*/  IMAD.WIDE R4, R21, 0x4, R4 ;  /* 0x0000000415047825 */ /* 0x000fe200078e0204 */
[----:B------:R-:W-:-:S03]  /*08d0*/  IADD3 R22, P0, P1, R2, R24, R22 ;  /* 0x0000001802167210 */ /* 0x000fc6000791e016 */
[C---:B------:R-:W-:Y:S01]  /*08e0*/  IMAD.WIDE R14, R21.reuse, 0x4, R14 ;  /* 0x00000004150e7825 */ /* 0x040fe200078e020e */
[----:B------:R-:W-:Y:S01]  /*08f0*/  SHF.R.U32.HI R24, RZ, 0x1a, R7 ;  /* 0x0000001aff187819 */ /* 0x000fe20000011607 */
[----:B------:R-:W2:Y:S02]  /*0900*/  LDG.E.EL R4, desc[UR4][R4.64] ;  /* 0x0000000404047981 */ /* 0x000ea4000c2e1900 */
[----:B------:R-:W-:-:S04]  /*0910*/  IMAD.WIDE R12, R21, 0x4, R12 ;  /* 0x00000004150c7825 */ /* 0x000fc800078e020c */
[----:B------:R-:W-:Y:S02]  /*0920*/  IMAD.WIDE R28, R20, 0x4, R28 ;  /* 0x00000004141c7825 */ /* 0x000fe400078e021c */
[----:B------:R-:W3:Y:S04]  /*0930*/  LDG.E.EL R12, desc[UR4][R12.64] ;  /* 0x000000040c0c7981 */ /* 0x000ee8000c2e1900 */
[----:B------:R1:W3:Y:S04]  /*0940*/  LDG.E.EL R5, desc[UR4][R14.64] ;  /* 0x000000040e057981 */ /* 0x0002e8000c2e1900 */
[----:B------:R4:W5:Y:S01]  /*0950*/  LDG.E.EL R13, desc[UR4][R28.64] ;  /* 0x000000041c0d7981 */ /* 0x000962000c2e1900 */
[----:B-1----:R-:W-:-:S02]  /*0960*/  LOP3.LUT R15, R24, 0x20, RZ, 0xc0, !PT ;  /* 0x00000020180f7812 */ /* 0x002fc400078ec0ff */
[----:B------:R-:W-:-:S04]  /*0970*/  LEA R14, P2, R6, UR6, 0x2 ;  /* 0x00000006060e7c11 */ /* 0x000fc8000f8410ff */
[----:B------:R-:W-:Y:S02]  /*0980*/  LEA.HI.X R6, R6, UR7, R7, 0x2, P2 ;  /* 0x0000000706067c11 */ /* 0x000fe400090f1407 */
[----:B------:R-:W-:Y:S02]  /*0990*/  IADD3 R10, P4, P5, R10, R14, R15 ;  /* 0x0000000e0a0a7210 */ /* 0x000fe40007d9e00f */
[C---:B------:R-:W-:Y:S02]  /*09a0*/  IADD3 R24, P2, P3, R2.reuse, R23, R25 ;  /* 0x0000001702187210 */ /* 0x040fe40007b5e019 */
[----:B------:R-:W-:Y:S02]  /*09b0*/  IADD3.X R11, R11, R6, RZ, P4, P5 ;  /* 0x000000060b0b7210 */ /* 0x000fe400027ea4ff */
[----:B----4-:R-:W-:Y:S02]  /*09c0*/  IADD3 R28, P4, P5, R2, R14, R15 ;  /* 0x0000000e021c7210 */ /* 0x010fe40007d9e00f */
[----:B------:R-:W-:-:S02]  /*09d0*/  IADD3.X R25, R0, R26, RZ, P2, P3 ;  /* 0x0000001a00197210 */ /* 0x000fc400017e64ff */
[C---:B------:R-:W-:Y:S02]  /*09e0*/  IADD3.X R23, R0.reuse, R27, RZ, P0, P1 ;  /* 0x0000001b00177210 */ /* 0x040fe400007e24ff */
[----:B------:R-:W-:Y:S01]  /*09f0*/  IADD3.X R29, R0, R6, RZ, P4, P5 ;  /* 0x00000006001d7210 */ /* 0x000fe200027ea4ff */
[----:B------:R-:W-:Y:S02]  /*0a00*/  IMAD.WIDE R6, R21, 0x4, R10 ;  /* 0x0000000415067825 */ /* 0x000fe400078e020a */
[----:B------:R-:W1:Y:S02]  /*0a10*/  LDC.64 R10, c[0x0][0x238] ;  /* 0x00008e00ff0a7b82 */ /* 0x000e640000000a00 */
[C---:B------:R-:W-:Y:S02]  /*0a20*/  IMAD.WIDE R24, R20.reuse, 0x4, R24 ;  /* 0x0000000414187825 */ /* 0x040fe400078e0218 */
[----:B------:R-:W2:Y:S02]  /*0a30*/  LDG.E.EL R7, desc[UR4][R6.64] ;  /* 0x0000000406077981 */ /* 0x000ea4000c2e1900 */
[----:B------:R-:W-:-:S02]  /*0a40*/  IMAD.WIDE R22, R20, 0x4, R22 ;  /* 0x0000000414167825 */ /* 0x000fc400078e0216 */
[----:B------:R-:W4:Y:S02]  /*0a50*/  LDG.E.EL R24, desc[UR4][R24.64] ;  /* 0x0000000418187981 */ /* 0x000f24000c2e1900 */
[----:B------:R-:W-:Y:S02]  /*0a60*/  IMAD.WIDE R28, R20, 0x4, R28 ;  /* 0x00000004141c7825 */ /* 0x000fe400078e021c */
[----:B------:R-:W5:Y:S04]  /*0a70*/  LDG.E.EL R22, desc[UR4][R22.64] ;  /* 0x0000000416167981 */ /* 0x000f68000c2e1900 */
[----:B------:R-:W4:Y:S01]  /*0a80*/  LDG.E.EL R29, desc[UR4][R28.64] ;  /* 0x000000041c1d7981 */ /* 0x000f22000c2e1900 */
[----:B-1----:R-:W-:-:S04]  /*0a90*/  IMAD.WIDE R2, R3, 0x4, R10 ;  /* 0x0000000403027825 */ /* 0x002fc800078e020a */
[----:B---3--:R-:W-:-:S04]  /*0aa0*/  FADD R5, -R12, R5 ;  /* 0x000000050c057221 */ /* 0x008fc80000000100 */
[----:B------:R-:W-:Y:S01]  /*0ab0*/  FFMA R10, R18, R5, R12 ;  /* 0x00000005120a7223 */ /* 0x000fe2000000000c */
[----:B--2---:R-:W-:-:S04]  /*0ac0*/  FADD R11, -R4, R7 ;  /* 0x00000007040b7221 */ /* 0x004fc80000000100 */
[----:B------:R-:W-:Y:S01]  /*0ad0*/  FFMA R11, R19, R11, R4 ;  /* 0x0000000b130b7223 */ /* 0x000fe20000000004 */
[----:B-----5:R-:W-:Y:S01]  /*0ae0*/  FADD R0, -R13, R22 ;  /* 0x000000160d007221 */ /* 0x020fe20000000100 */
[----:B----4-:R-:W-:-:S03]  /*0af0*/  FADD R15, -R24, R29 ;  /* 0x0000001d180f7221 */ /* 0x010fc60000000100 */
[----:B------:R-:W-:Y:S01]  /*0b00*/  FFMA R18, R18, R0, R13 ;  /* 0x0000000012127223 */ /* 0x000fe2000000000d */
[----:B------:R-:W-:Y:S01]  /*0b10*/  FFMA R19, R19, R15, R24 ;  /* 0x0000000f13137223 */ /* 0x000fe20000000018 */
[----:B------:R-:W-:Y:S04]  /*0b20*/  STG.E.128 desc[UR4][R2.64], R8 ;  /* 0x0000000802007986 */ /* 0x000fe8000c101d04 */
[----:B------:R-:W-:Y:S01]  /*0b30*/  STG.E.128 desc[UR4][R2.64+0x800], R16 ;  /* 0x0008001002007986 */ /* 0x000fe2000c101d04 */
[----:B------:R-:W-:Y:S05]  /*0b40*/  EXIT ;  /* 0x000000000000794d */ /* 0x000fea0003800000 */
.L_x_0:
[----:B------:R-:W-:-:S00]  /*0b50*/  BRA `(.L_x_0) ;  /* 0xfffffffc00fc7947 */ /* 0x000fc0000383ffff */
[----:B------:R-:W-:-:S00]  /*0b60*/  NOP ;  /* 0x0000000000007918 */ /* 0x000fc00000000000 */
        /* <DEDUP_REMOVED lines=9> */
.L_x_1:


//--------------------- .nv.constant0.triton_poi_fused__unsafe_index_add_mul_sub_98 --------------------------
	.section	.nv.constant0.triton_poi_fused__unsafe_index_add_mul_sub_98,"a",@progbits
	.sectionflags	@""
	.align	4
.nv.constant0.triton_poi_fused__unsafe_index_add_mul_sub_98:
	.zero		580
